//
// Generated by NVIDIA NVVM Compiler
//
// Compiler Build ID: CL-36424714
// Cuda compilation tools, release 13.0, V13.0.88
// Based on NVVM 20.0.0
//

.version 9.0
.target sm_100
.address_size 64

	// .globl	_Z25evaluate_control_sequencePfS_S_S_S_

.visible .entry _Z25evaluate_control_sequencePfS_S_S_S_(
	.param .u64 .ptr .align 1 _Z25evaluate_control_sequencePfS_S_S_S__param_0,
	.param .u64 .ptr .align 1 _Z25evaluate_control_sequencePfS_S_S_S__param_1,
	.param .u64 .ptr .align 1 _Z25evaluate_control_sequencePfS_S_S_S__param_2,
	.param .u64 .ptr .align 1 _Z25evaluate_control_sequencePfS_S_S_S__param_3,
	.param .u64 .ptr .align 1 _Z25evaluate_control_sequencePfS_S_S_S__param_4
)
{
	.reg .pred 	%p<3>;
	.reg .b32 	%r<10>;
	.reg .b32 	%f<88>;
	.reg .b64 	%rd<16>;
	.reg .b64 	%fd<41>;

	ld.param.u64 	%rd4, [_Z25evaluate_control_sequencePfS_S_S_S__param_0];
	ld.param.u64 	%rd5, [_Z25evaluate_control_sequencePfS_S_S_S__param_1];
	ld.param.u64 	%rd6, [_Z25evaluate_control_sequencePfS_S_S_S__param_2];
	ld.param.u64 	%rd7, [_Z25evaluate_control_sequencePfS_S_S_S__param_3];
	mov.u32 	%r4, %ctaid.x;
	mov.u32 	%r5, %ntid.x;
	mov.u32 	%r6, %tid.x;
	mad.lo.s32 	%r1, %r4, %r5, %r6;
	setp.gt.s32 	%p1, %r1, 2047;
	@%p1 bra 	$L__BB0_4;
	cvta.to.global.u64 	%rd8, %rd7;
	cvta.to.global.u64 	%rd9, %rd5;
	cvta.to.global.u64 	%rd10, %rd6;
	ld.global.f32 	%f85, [%rd10];
	ld.global.f32 	%f83, [%rd10+4];
	ld.global.f32 	%f86, [%rd10+8];
	ld.global.f32 	%f84, [%rd10+12];
	mul.lo.s32 	%r8, %r1, 40;
	mul.wide.s32 	%rd11, %r8, 4;
	add.s64 	%rd15, %rd8, %rd11;
	ld.global.f32 	%f5, [%rd9];
	ld.global.f32 	%f6, [%rd9+4];
	ld.global.f32 	%f7, [%rd9+8];
	ld.global.f32 	%f8, [%rd9+12];
	mov.f32 	%f87, 0f00000000;
	mov.b32 	%r9, 0;
$L__BB0_2:
	cvt.f64.f32 	%fd1, %f86;
	ld.global.f32 	%f20, [%rd15];
	cvt.f64.f32 	%fd2, %f20;
	fma.rn.f64 	%fd3, %fd2, 0d3FE0000000000000, %fd1;
	cvt.f64.f32 	%fd4, %f85;
	add.f64 	%fd5, %fd3, %fd4;
	cvt.rn.f32.f64 	%f21, %fd5;
	cvt.f64.f32 	%fd6, %f84;
	ld.global.f32 	%f22, [%rd15+4];
	cvt.f64.f32 	%fd7, %f22;
	fma.rn.f64 	%fd8, %fd7, 0d3FE0000000000000, %fd6;
	cvt.f64.f32 	%fd9, %f83;
	add.f64 	%fd10, %fd8, %fd9;
	cvt.rn.f32.f64 	%f23, %fd10;
	add.f32 	%f24, %f20, %f86;
	add.f32 	%f25, %f22, %f84;
	sub.f32 	%f26, %f5, %f21;
	sub.f32 	%f27, %f6, %f23;
	sub.f32 	%f28, %f7, %f24;
	sub.f32 	%f29, %f8, %f25;
	mul.f32 	%f30, %f27, %f27;
	fma.rn.f32 	%f31, %f26, %f26, %f30;
	fma.rn.f32 	%f32, %f28, %f28, %f31;
	fma.rn.f32 	%f33, %f29, %f29, %f32;
	fma.rn.f32 	%f34, %f20, %f20, %f33;
	fma.rn.f32 	%f35, %f22, %f22, %f34;
	add.f32 	%f36, %f87, %f35;
	cvt.f64.f32 	%fd11, %f24;
	ld.global.f32 	%f37, [%rd15+8];
	cvt.f64.f32 	%fd12, %f37;
	fma.rn.f64 	%fd13, %fd12, 0d3FE0000000000000, %fd11;
	cvt.f64.f32 	%fd14, %f21;
	add.f64 	%fd15, %fd13, %fd14;
	cvt.rn.f32.f64 	%f38, %fd15;
	cvt.f64.f32 	%fd16, %f25;
	ld.global.f32 	%f39, [%rd15+12];
	cvt.f64.f32 	%fd17, %f39;
	fma.rn.f64 	%fd18, %fd17, 0d3FE0000000000000, %fd16;
	cvt.f64.f32 	%fd19, %f23;
	add.f64 	%fd20, %fd18, %fd19;
	cvt.rn.f32.f64 	%f40, %fd20;
	add.f32 	%f41, %f37, %f24;
	add.f32 	%f42, %f39, %f25;
	sub.f32 	%f43, %f5, %f38;
	sub.f32 	%f44, %f6, %f40;
	sub.f32 	%f45, %f7, %f41;
	sub.f32 	%f46, %f8, %f42;
	mul.f32 	%f47, %f44, %f44;
	fma.rn.f32 	%f48, %f43, %f43, %f47;
	fma.rn.f32 	%f49, %f45, %f45, %f48;
	fma.rn.f32 	%f50, %f46, %f46, %f49;
	fma.rn.f32 	%f51, %f37, %f37, %f50;
	fma.rn.f32 	%f52, %f39, %f39, %f51;
	add.f32 	%f53, %f36, %f52;
	cvt.f64.f32 	%fd21, %f41;
	ld.global.f32 	%f54, [%rd15+16];
	cvt.f64.f32 	%fd22, %f54;
	fma.rn.f64 	%fd23, %fd22, 0d3FE0000000000000, %fd21;
	cvt.f64.f32 	%fd24, %f38;
	add.f64 	%fd25, %fd23, %fd24;
	cvt.rn.f32.f64 	%f55, %fd25;
	cvt.f64.f32 	%fd26, %f42;
	ld.global.f32 	%f56, [%rd15+20];
	cvt.f64.f32 	%fd27, %f56;
	fma.rn.f64 	%fd28, %fd27, 0d3FE0000000000000, %fd26;
	cvt.f64.f32 	%fd29, %f40;
	add.f64 	%fd30, %fd28, %fd29;
	cvt.rn.f32.f64 	%f57, %fd30;
	add.f32 	%f58, %f54, %f41;
	add.f32 	%f59, %f56, %f42;
	sub.f32 	%f60, %f5, %f55;
	sub.f32 	%f61, %f6, %f57;
	sub.f32 	%f62, %f7, %f58;
	sub.f32 	%f63, %f8, %f59;
	mul.f32 	%f64, %f61, %f61;
	fma.rn.f32 	%f65, %f60, %f60, %f64;
	fma.rn.f32 	%f66, %f62, %f62, %f65;
	fma.rn.f32 	%f67, %f63, %f63, %f66;
	fma.rn.f32 	%f68, %f54, %f54, %f67;
	fma.rn.f32 	%f69, %f56, %f56, %f68;
	add.f32 	%f70, %f53, %f69;
	cvt.f64.f32 	%fd31, %f58;
	ld.global.f32 	%f71, [%rd15+24];
	cvt.f64.f32 	%fd32, %f71;
	fma.rn.f64 	%fd33, %fd32, 0d3FE0000000000000, %fd31;
	cvt.f64.f32 	%fd34, %f55;
	add.f64 	%fd35, %fd33, %fd34;
	cvt.rn.f32.f64 	%f85, %fd35;
	cvt.f64.f32 	%fd36, %f59;
	ld.global.f32 	%f72, [%rd15+28];
	cvt.f64.f32 	%fd37, %f72;
	fma.rn.f64 	%fd38, %fd37, 0d3FE0000000000000, %fd36;
	cvt.f64.f32 	%fd39, %f57;
	add.f64 	%fd40, %fd38, %fd39;
	cvt.rn.f32.f64 	%f83, %fd40;
	add.f32 	%f86, %f71, %f58;
	add.f32 	%f84, %f72, %f59;
	sub.f32 	%f73, %f5, %f85;
	sub.f32 	%f74, %f6, %f83;
	sub.f32 	%f75, %f7, %f86;
	sub.f32 	%f76, %f8, %f84;
	mul.f32 	%f77, %f74, %f74;
	fma.rn.f32 	%f78, %f73, %f73, %f77;
	fma.rn.f32 	%f79, %f75, %f75, %f78;
	fma.rn.f32 	%f80, %f76, %f76, %f79;
	fma.rn.f32 	%f81, %f71, %f71, %f80;
	fma.rn.f32 	%f82, %f72, %f72, %f81;
	add.f32 	%f87, %f70, %f82;
	add.s64 	%rd15, %rd15, 32;
	add.s32 	%r9, %r9, 4;
	setp.ne.s32 	%p2, %r9, 20;
	@%p2 bra 	$L__BB0_2;
	cvta.to.global.u64 	%rd12, %rd4;
	mul.wide.s32 	%rd13, %r1, 4;
	add.s64 	%rd14, %rd12, %rd13;
	st.global.f32 	[%rd14], %f87;
$L__BB0_4:
	ret;

}


// ===== COMPILED SASS (sm_100) =====

	.target	sm_100

	.elftype	@"ET_EXEC"


//--------------------- .note.nv.tkinfo           --------------------------
	.section	.note.nv.tkinfo,"",@"SHT_NOTE"
	.sectionflags	@"SHF_NOTE_NV_TKINFO"
	.tkinfo
        /*0018*/ 	.word	0x00000002
        /*0030*/ 	.string	""
        /*0030*/ 	.string	"ptxas"
        /*0030*/ 	.string	"Cuda compilation tools, release 13.0, V13.0.88"
        /*0030*/ 	.string	"Build cuda_13.0.r13.0/compiler.36424714_0"
        /*0030*/ 	.string	"-arch sm_100 -m 64 "



//--------------------- .note.nv.cuinfo           --------------------------
	.section	.note.nv.cuinfo,"",@"SHT_NOTE"
	.sectionflags	@"SHF_NOTE_NV_CUINFO"
        /*0018*/ 	.short	0x0002
        /*001a*/ 	.short	0x0064
        /*001c*/ 	.short	0x0082
	.zero		2


//--------------------- .nv.info                  --------------------------
	.section	.nv.info,"",@"SHT_CUDA_INFO"
	.align	4


	//----- nvinfo : EIATTR_REGCOUNT
	.align		4
        /*0000*/ 	.byte	0x04, 0x2f
        /*0002*/ 	.short	(.L_1 - .L_0)
	.align		4
.L_0:
        /*0004*/ 	.word	index@(_Z25evaluate_control_sequencePfS_S_S_S_)
        /*0008*/ 	.word	0x00000020


	//----- nvinfo : EIATTR_FRAME_SIZE
	.align		4
.L_1:
        /*000c*/ 	.byte	0x04, 0x11
        /*000e*/ 	.short	(.L_3 - .L_2)
	.align		4
.L_2:
        /*0010*/ 	.word	index@(_Z25evaluate_control_sequencePfS_S_S_S_)
        /*0014*/ 	.word	0x00000000


	//----- nvinfo : EIATTR_MIN_STACK_SIZE
	.align		4
.L_3:
        /*0018*/ 	.byte	0x04, 0x12
        /*001a*/ 	.short	(.L_5 - .L_4)
	.align		4
.L_4:
        /*001c*/ 	.word	index@(_Z25evaluate_control_sequencePfS_S_S_S_)
        /*0020*/ 	.word	0x00000000
.L_5:


//--------------------- .nv.compat                --------------------------
	.section	.nv.compat,"",@"SHT_CUDA_COMPAT_INFO"
	.align	4
        /*0000*/ 	.byte	0x02, 0x09, 0x00, 0x00, 0x02, 0x02, 0x01, 0x00, 0x02, 0x05, 0x05, 0x00, 0x03, 0x07, 0x01, 0x01
        /*0010*/ 	.byte	0x02, 0x03, 0x00, 0x00, 0x02, 0x06, 0x01, 0x00, 0x04, 0x0b, 0x08, 0x00, 0x01, 0x00, 0x00, 0x00
        /*0020*/ 	.byte	0x00, 0x00, 0x00, 0x00


//--------------------- .nv.info._Z25evaluate_control_sequencePfS_S_S_S_ --------------------------
	.section	.nv.info._Z25evaluate_control_sequencePfS_S_S_S_,"",@"SHT_CUDA_INFO"
	.sectionflags	@""
	.align	4


	//----- nvinfo : EIATTR_CUDA_API_VERSION
	.align		4
        /*0000*/ 	.byte	0x04, 0x37
        /*0002*/ 	.short	(.L_7 - .L_6)
.L_6:
        /*0004*/ 	.word	0x00000082


	//----- nvinfo : EIATTR_KPARAM_INFO
	.align		4
.L_7:
        /*0008*/ 	.byte	0x04, 0x17
        /*000a*/ 	.short	(.L_9 - .L_8)
.L_8:
        /*000c*/ 	.word	0x00000000
        /*0010*/ 	.short	0x0004
        /*0012*/ 	.short	0x0020
        /*0014*/ 	.byte	0x00, 0xf5, 0x21, 0x00


	//----- nvinfo : EIATTR_KPARAM_INFO
	.align		4
.L_9:
        /*0018*/ 	.byte	0x04, 0x17
        /*001a*/ 	.short	(.L_11 - .L_10)
.L_10:
        /*001c*/ 	.word	0x00000000
        /*0020*/ 	.short	0x0003
        /*0022*/ 	.short	0x0018
        /*0024*/ 	.byte	0x00, 0xf5, 0x21, 0x00


	//----- nvinfo : EIATTR_KPARAM_INFO
	.align		4
.L_11:
        /*0028*/ 	.byte	0x04, 0x17
        /*002a*/ 	.short	(.L_13 - .L_12)
.L_12:
        /*002c*/ 	.word	0x00000000
        /*0030*/ 	.short	0x0002
        /*0032*/ 	.short	0x0010
        /*0034*/ 	.byte	0x00, 0xf5, 0x21, 0x00


	//----- nvinfo : EIATTR_KPARAM_INFO
	.align		4
.L_13:
        /*0038*/ 	.byte	0x04, 0x17
        /*003a*/ 	.short	(.L_15 - .L_14)
.L_14:
        /*003c*/ 	.word	0x00000000
        /*0040*/ 	.short	0x0001
        /*0042*/ 	.short	0x0008
        /*0044*/ 	.byte	0x00, 0xf5, 0x21, 0x00


	//----- nvinfo : EIATTR_KPARAM_INFO
	.align		4
.L_15:
        /*0048*/ 	.byte	0x04, 0x17
        /*004a*/ 	.short	(.L_17 - .L_16)
.L_16:
        /*004c*/ 	.word	0x00000000
        /*0050*/ 	.short	0x0000
        /*0052*/ 	.short	0x0000
        /*0054*/ 	.byte	0x00, 0xf5, 0x21, 0x00


	//----- nvinfo : EIATTR_SPARSE_MMA_MASK
	.align		4
.L_17:
        /*0058*/ 	.byte	0x03, 0x50
        /*005a*/ 	.short	0x0000


	//----- nvinfo : EIATTR_MAXREG_COUNT
	.align		4
        /*005c*/ 	.byte	0x03, 0x1b
        /*005e*/ 	.short	0x00ff


	//----- nvinfo : EIATTR_MERCURY_ISA_VERSION
	.align		4
        /*0060*/ 	.byte	0x03, 0x5f
        /*0062*/ 	.short	0x0101


	//----- nvinfo : EIATTR_VRC_CTA_INIT_COUNT
	.align		4
        /*0064*/ 	.byte	0x02, 0x4a
	.zero		1
	.zero		1


	//----- nvinfo : EIATTR_EXIT_INSTR_OFFSETS
	.align		4
        /*0068*/ 	.byte	0x04, 0x1c
        /*006a*/ 	.short	(.L_19 - .L_18)


	//   ....[0]....
.L_18:
        /*006c*/ 	.word	0x00000060


	//   ....[1]....
        /*0070*/ 	.word	0x000008b0


	//----- nvinfo : EIATTR_CBANK_PARAM_SIZE
	.align		4
.L_19:
        /*0074*/ 	.byte	0x03, 0x19
        /*0076*/ 	.short	0x0028


	//----- nvinfo : EIATTR_PARAM_CBANK
	.align		4
        /*0078*/ 	.byte	0x04, 0x0a
        /*007a*/ 	.short	(.L_21 - .L_20)
	.align		4
.L_20:
        /*007c*/ 	.word	index@(.nv.constant0._Z25evaluate_control_sequencePfS_S_S_S_)
        /*0080*/ 	.short	0x0380
        /*0082*/ 	.short	0x0028


	//----- nvinfo : EIATTR_SW_WAR
	.align		4
.L_21:
        /*0084*/ 	.byte	0x04, 0x36
        /*0086*/ 	.short	(.L_23 - .L_22)
.L_22:
        /*0088*/ 	.word	0x00000008
.L_23:


//--------------------- .nv.callgraph             --------------------------
	.section	.nv.callgraph,"",@"SHT_CUDA_CALLGRAPH"
	.align	4
	.sectionentsize	8
	.align		4
        /*0000*/ 	.word	0x00000000
	.align		4
        /*0004*/ 	.word	0xffffffff
	.align		4
        /*0008*/ 	.word	0x00000000
	.align		4
        /*000c*/ 	.word	0xfffffffe
	.align		4
        /*0010*/ 	.word	0x00000000
	.align		4
        /*0014*/ 	.word	0xfffffffd
	.align		4
        /*0018*/ 	.word	0x00000000
	.align		4
        /*001c*/ 	.word	0xfffffffc


//--------------------- .text._Z25evaluate_control_sequencePfS_S_S_S_ --------------------------
	.section	.text._Z25evaluate_control_sequencePfS_S_S_S_,"ax",@progbits
	.align	128
        .global         _Z25evaluate_control_sequencePfS_S_S_S_
        .type           _Z25evaluate_control_sequencePfS_S_S_S_,@function
        .size           _Z25evaluate_control_sequencePfS_S_S_S_,(.L_x_2 - _Z25evaluate_control_sequencePfS_S_S_S_)
        .other          _Z25evaluate_control_sequencePfS_S_S_S_,@"STO_CUDA_ENTRY STV_DEFAULT"
_Z25evaluate_control_sequencePfS_S_S_S_:
.text._Z25evaluate_control_sequencePfS_S_S_S_:
[----:B------:R-:W-:Y:S01]  /*0000*/  LDC R1, c[0x0][0x37c] ;  /* 0x0000df00ff017b82 */ /* 0x000fe20000000800 */
[----:B------:R-:W0:Y:S07]  /*0010*/  S2R R3, SR_TID.X ;  /* 0x0000000000037919 */ /* 0x000e2e0000002100 */
[----:B------:R-:W0:Y:S08]  /*0020*/  S2UR UR4, SR_CTAID.X ;  /* 0x00000000000479c3 */ /* 0x000e300000002500 */
[----:B------:R-:W0:Y:S02]  /*0030*/  LDC R0, c[0x0][0x360] ;  /* 0x0000d800ff007b82 */ /* 0x000e240000000800 */
[----:B0-----:R-:W-:-:S05]  /*0040*/  IMAD R0, R0, UR4, R3 ;  /* 0x0000000400007c24 */ /* 0x001fca000f8e0203 */
[----:B------:R-:W-:-:S13]  /*0050*/  ISETP.GT.AND P0, PT, R0, 0x7ff, PT ;  /* 0x000007ff0000780c */ /* 0x000fda0003f04270 */
[----:B------:R-:W-:Y:S05]  /*0060*/  @P0 EXIT ;  /* 0x000000000000094d */ /* 0x000fea0003800000 */
[----:B------:R-:W0:Y:S01]  /*0070*/  LDC.64 R10, c[0x0][0x390] ;  /* 0x0000e400ff0a7b82 */ /* 0x000e220000000a00 */
[----:B------:R-:W0:Y:S07]  /*0080*/  LDCU.64 UR6, c[0x0][0x358] ;  /* 0x00006b00ff0677ac */ /* 0x000e2e0008000a00 */
[----:B------:R-:W1:Y:S08]  /*0090*/  LDC.64 R14, c[0x0][0x388] ;  /* 0x0000e200ff0e7b82 */ /* 0x000e700000000a00 */
[----:B------:R-:W2:Y:S01]  /*00a0*/  LDC.64 R12, c[0x0][0x398] ;  /* 0x0000e600ff0c7b82 */ /* 0x000ea20000000a00 */
[----:B0-----:R0:W5:Y:S04]  /*00b0*/  LDG.E R22, desc[UR6][R10.64] ;  /* 0x000000060a167981 */ /* 0x001168000c1e1900 */
[----:B------:R0:W5:Y:S04]  /*00c0*/  LDG.E R23, desc[UR6][R10.64+0x4] ;  /* 0x000004060a177981 */ /* 0x000168000c1e1900 */
[----:B------:R0:W5:Y:S04]  /*00d0*/  LDG.E R25, desc[UR6][R10.64+0x8] ;  /* 0x000008060a197981 */ /* 0x000168000c1e1900 */
[----:B------:R0:W5:Y:S04]  /*00e0*/  LDG.E R3, desc[UR6][R10.64+0xc] ;  /* 0x00000c060a037981 */ /* 0x000168000c1e1900 */
[----:B-1----:R0:W5:Y:S04]  /*00f0*/  LDG.E R5, desc[UR6][R14.64] ;  /* 0x000000060e057981 */ /* 0x002168000c1e1900 */
[----:B------:R0:W5:Y:S04]  /*0100*/  LDG.E R6, desc[UR6][R14.64+0x4] ;  /* 0x000004060e067981 */ /* 0x000168000c1e1900 */
[----:B------:R0:W5:Y:S04]  /*0110*/  LDG.E R8, desc[UR6][R14.64+0x8] ;  /* 0x000008060e087981 */ /* 0x000168000c1e1900 */
[----:B------:R0:W5:Y:S01]  /*0120*/  LDG.E R7, desc[UR6][R14.64+0xc] ;  /* 0x00000c060e077981 */ /* 0x000162000c1e1900 */
[----:B------:R-:W-:-:S02]  /*0130*/  IMAD R9, R0, 0x28, RZ ;  /* 0x0000002800097824 */ /* 0x000fc400078e02ff */
[----:B------:R-:W-:Y:S01]  /*0140*/  HFMA2 R21, -RZ, RZ, 0, 0 ;  /* 0x00000000ff157431 */ /* 0x000fe200000001ff */
[----:B------:R-:W-:Y:S01]  /*0150*/  UMOV UR4, URZ ;  /* 0x000000ff00047c82 */ /* 0x000fe20008000000 */
[----:B--2---:R-:W-:-:S07]  /*0160*/  IMAD.WIDE R12, R9, 0x4, R12 ;  /* 0x00000004090c7825 */ /* 0x004fce00078e020c */
.L_x_0:
[----:B------:R-:W2:Y:S04]  /*0170*/  LDG.E R4, desc[UR6][R12.64] ;  /* 0x000000060c047981 */ /* 0x000ea8000c1e1900 */
[----:B------:R-:W3:Y:S04]  /*0180*/  LDG.E R2, desc[UR6][R12.64+0x4] ;  /* 0x000004060c027981 */ /* 0x000ee8000c1e1900 */
[----:B------:R-:W4:Y:S04]  /*0190*/  LDG.E R9, desc[UR6][R12.64+0x8] ;  /* 0x000008060c097981 */ /* 0x000f28000c1e1900 */
[----:B0-----:R-:W4:Y:S04]  /*01a0*/  LDG.E R11, desc[UR6][R12.64+0xc] ;  /* 0x00000c060c0b7981 */ /* 0x001f28000c1e1900 */
[----:B------:R-:W4:Y:S04]  /*01b0*/  LDG.E R24, desc[UR6][R12.64+0x10] ;  /* 0x000010060c187981 */ /* 0x000f28000c1e1900 */
[----:B------:R-:W4:Y:S04]  /*01c0*/  LDG.E R19, desc[UR6][R12.64+0x14] ;  /* 0x000014060c137981 */ /* 0x000f28000c1e1900 */
[----:B------:R-:W4:Y:S04]  /*01d0*/  LDG.E R18, desc[UR6][R12.64+0x18] ;  /* 0x000018060c127981 */ /* 0x000f28000c1e1900 */
[----:B------:R0:W4:Y:S01]  /*01e0*/  LDG.E R10, desc[UR6][R12.64+0x1c] ;  /* 0x00001c060c0a7981 */ /* 0x000122000c1e1900 */
[----:B-----5:R1:W-:Y:S01]  /*01f0*/  F2F.F64.F32 R16, R25 ;  /* 0x0000001900107310 */ /* 0x0203e20000201800 */
[----:B------:R-:W-:-:S04]  /*0200*/  UIADD3 UR4, UPT, UPT, UR4, 0x4, URZ ;  /* 0x0000000404047890 */ /* 0x000fc8000fffe0ff */
[----:B------:R-:W-:-:S03]  /*0210*/  UISETP.NE.AND UP0, UPT, UR4, 0x14, UPT ;  /* 0x000000140400788c */ /* 0x000fc6000bf05270 */
[----:B------:R-:W-:Y:S01]  /*0220*/  F2F.F64.F32 R26, R3 ;  /* 0x00000003001a7310 */ /* 0x000fe20000201800 */
[----:B0-----:R-:W-:-:S04]  /*0230*/  IADD3 R12, P0, PT, R12, 0x20, RZ ;  /* 0x000000200c0c7810 */ /* 0x001fc80007f1e0ff */
[----:B------:R-:W-:-:S03]  /*0240*/  IADD3.X R13, PT, PT, RZ, R13, RZ, P0, !PT ;  /* 0x0000000dff0d7210 */ /* 0x000fc600007fe4ff */
[----:B------:R3:W-:Y:S08]  /*0250*/  F2F.F64.F32 R28, R22 ;  /* 0x00000016001c7310 */ /* 0x0007f00000201800 */
[----:B--2---:R-:W0:Y:S01]  /*0260*/  F2F.F64.F32 R14, R4 ;  /* 0x00000004000e7310 */ /* 0x004e220000201800 */
[----:B-1----:R-:W-:Y:S01]  /*0270*/  FADD R25, R4, R25 ;  /* 0x0000001904197221 */ /* 0x002fe20000000000 */
[----:B---3--:R-:W-:-:S03]  /*0280*/  FADD R22, R2, R3 ;  /* 0x0000000302167221 */ /* 0x008fc60000000000 */
[----:B----4-:R-:W-:Y:S01]  /*0290*/  FADD R3, R25, R9 ;  /* 0x0000000919037221 */ /* 0x010fe20000000000 */
[----:B0-----:R-:W-:Y:S02]  /*02a0*/  DFMA R14, R14, 0.5, R16 ;  /* 0x3fe000000e0e782b */ /* 0x001fe40000000010 */
[----:B------:R-:W0:Y:S06]  /*02b0*/  F2F.F64.F32 R16, R2 ;  /* 0x0000000200107310 */ /* 0x000e2c0000201800 */
[----:B------:R-:W-:Y:S02]  /*02c0*/  DADD R14, R14, R28 ;  /* 0x000000000e0e7229 */ /* 0x000fe4000000001c */
[----:B------:R-:W-:Y:S01]  /*02d0*/  F2F.F64.F32 R28, R9 ;  /* 0x00000009001c7310 */ /* 0x000fe20000201800 */
[----:B0-----:R-:W-:-:S07]  /*02e0*/  DFMA R16, R16, 0.5, R26 ;  /* 0x3fe000001010782b */ /* 0x001fce000000001a */
[----:B------:R-:W-:Y:S08]  /*02f0*/  F2F.F32.F64 R14, R14 ;  /* 0x0000000e000e7310 */ /* 0x000ff00000301000 */
[----:B------:R-:W0:Y:S02]  /*0300*/  F2F.F64.F32 R26, R23 ;  /* 0x00000017001a7310 */ /* 0x000e240000201800 */
[----:B0-----:R-:W-:-:S06]  /*0310*/  DADD R26, R16, R26 ;  /* 0x00000000101a7229 */ /* 0x001fcc000000001a */
[----:B------:R-:W0:Y:S08]  /*0320*/  F2F.F64.F32 R16, R25 ;  /* 0x0000001900107310 */ /* 0x000e300000201800 */
[----:B------:R-:W-:Y:S01]  /*0330*/  F2F.F32.F64 R15, R26 ;  /* 0x0000001a000f7310 */ /* 0x000fe20000301000 */
[----:B0-----:R-:W-:-:S07]  /*0340*/  DFMA R28, R28, 0.5, R16 ;  /* 0x3fe000001c1c782b */ /* 0x001fce0000000010 */
[----:B------:R0:W1:Y:S08]  /*0350*/  F2F.F64.F32 R26, R14 ;  /* 0x0000000e001a7310 */ /* 0x0000700000201800 */
[----:B------:R-:W-:Y:S01]  /*0360*/  F2F.F64.F32 R16, R11 ;  /* 0x0000000b00107310 */ /* 0x000fe20000201800 */
[----:B0-----:R-:W-:Y:S01]  /*0370*/  FADD R14, R5, -R14 ;  /* 0x8000000e050e7221 */ /* 0x001fe20000000000 */
[----:B-1----:R-:W-:-:S06]  /*0380*/  DADD R26, R28, R26 ;  /* 0x000000001c1a7229 */ /* 0x002fcc000000001a */
[----:B------:R-:W0:Y:S08]  /*0390*/  F2F.F64.F32 R28, R22 ;  /* 0x00000016001c7310 */ /* 0x000e300000201800 */
[----:B------:R-:W-:Y:S01]  /*03a0*/  F2F.F32.F64 R20, R26 ;  /* 0x0000001a00147310 */ /* 0x000fe20000301000 */
[----:B0-----:R-:W-:-:S07]  /*03b0*/  DFMA R16, R16, 0.5, R28 ;  /* 0x3fe000001010782b */ /* 0x001fce000000001c */
[----:B------:R-:W-:Y:S08]  /*03c0*/  F2F.F64.F32 R26, R3 ;  /* 0x00000003001a7310 */ /* 0x000ff00000201800 */
[----:B------:R0:W1:Y:S02]  /*03d0*/  F2F.F64.F32 R28, R15 ;  /* 0x0000000f001c7310 */ /* 0x0000640000201800 */
[----:B0-----:R-:W-:-:S04]  /*03e0*/  FADD R15, R6, -R15 ;  /* 0x8000000f060f7221 */ /* 0x001fc80000000000 */
[----:B------:R-:W-:Y:S01]  /*03f0*/  FMUL R15, R15, R15 ;  /* 0x0000000f0f0f7220 */ /* 0x000fe20000400000 */
[----:B-1----:R-:W-:Y:S01]  /*0400*/  DADD R28, R16, R28 ;  /* 0x00000000101c7229 */ /* 0x002fe2000000001c */
[----:B------:R-:W0:Y:S08]  /*0410*/  F2F.F64.F32 R16, R24 ;  /* 0x0000001800107310 */ /* 0x000e300000201800 */
[----:B------:R1:W-:Y:S01]  /*0420*/  F2F.F32.F64 R23, R28 ;  /* 0x0000001c00177310 */ /* 0x0003e20000301000 */
[----:B0-----:R-:W-:-:S07]  /*0430*/  DFMA R16, R16, 0.5, R26 ;  /* 0x3fe000001010782b */ /* 0x001fce000000001a */
[----:B------:R-:W0:Y:S01]  /*0440*/  F2F.F64.F32 R26, R20 ;  /* 0x00000014001a7310 */ /* 0x000e220000201800 */
[----:B-1----:R-:W-:Y:S01]  /*0450*/  FADD R28, R22, R11 ;  /* 0x0000000b161c7221 */ /* 0x002fe20000000000 */
[----:B------:R-:W-:Y:S01]  /*0460*/  FADD R29, R3, R24 ;  /* 0x00000018031d7221 */ /* 0x000fe20000000000 */
[----:B------:R-:W-:Y:S01]  /*0470*/  FADD R22, R7, -R22 ;  /* 0x8000001607167221 */ /* 0x000fe20000000000 */
[----:B------:R-:W-:Y:S01]  /*0480*/  FADD R3, R8, -R3 ;  /* 0x8000000308037221 */ /* 0x000fe20000000000 */
[----:B0-----:R-:W-:-:S03]  /*0490*/  DADD R26, R16, R26 ;  /* 0x00000000101a7229 */ /* 0x001fc6000000001a */
[----:B------:R-:W-:Y:S08]  /*04a0*/  F2F.F64.F32 R16, R28 ;  /* 0x0000001c00107310 */ /* 0x000ff00000201800 */
[----:B------:R0:W-:Y:S02]  /*04b0*/  F2F.F32.F64 R26, R26 ;  /* 0x0000001a001a7310 */ /* 0x0001e40000301000 */
[----:B0-----:R-:W-:-:S06]  /*04c0*/  FFMA R27, R14, R14, R15 ;  /* 0x0000000e0e1b7223 */ /* 0x001fcc000000000f */
[----:B------:R-:W0:Y:S02]  /*04d0*/  F2F.F64.F32 R14, R19 ;  /* 0x00000013000e7310 */ /* 0x000e240000201800 */
[----:B0-----:R-:W-:-:S06]  /*04e0*/  DFMA R14, R14, 0.5, R16 ;  /* 0x3fe000000e0e782b */ /* 0x001fcc0000000010 */
[----:B------:R0:W1:Y:S02]  /*04f0*/  F2F.F64.F32 R16, R23 ;  /* 0x0000001700107310 */ /* 0x0000640000201800 */
[----:B0-----:R-:W-:-:S04]  /*0500*/  FADD R23, R6, -R23 ;  /* 0x8000001706177221 */ /* 0x001fc80000000000 */
[----:B------:R-:W-:Y:S01]  /*0510*/  FMUL R23, R23, R23 ;  /* 0x0000001717177220 */ /* 0x000fe20000400000 */
[----:B-1----:R-:W-:Y:S01]  /*0520*/  DADD R14, R14, R16 ;  /* 0x000000000e0e7229 */ /* 0x002fe20000000010 */
[----:B------:R-:W-:-:S04]  /*0530*/  FADD R16, R8, -R25 ;  /* 0x8000001908107221 */ /* 0x000fc80000000000 */
[----:B------:R-:W-:Y:S01]  /*0540*/  FFMA R27, R16, R16, R27 ;  /* 0x00000010101b7223 */ /* 0x000fe2000000001b */
[----:B------:R-:W0:Y:S03]  /*0550*/  F2F.F32.F64 R25, R14 ;  /* 0x0000000e00197310 */ /* 0x000e260000301000 */
[----:B------:R-:W-:-:S04]  /*0560*/  FFMA R27, R22, R22, R27 ;  /* 0x00000016161b7223 */ /* 0x000fc8000000001b */
[----:B------:R-:W-:Y:S01]  /*0570*/  FFMA R27, R4, R4, R27 ;  /* 0x00000004041b7223 */ /* 0x000fe2000000001b */
[----:B------:R-:W-:Y:S01]  /*0580*/  F2F.F64.F32 R16, R18 ;  /* 0x0000001200107310 */ /* 0x000fe20000201800 */
[----:B------:R-:W-:Y:S02]  /*0590*/  FADD R4, R5, -R20 ;  /* 0x8000001405047221 */ /* 0x000fe40000000000 */
[----:B------:R-:W-:Y:S02]  /*05a0*/  FFMA R2, R2, R2, R27 ;  /* 0x0000000202027223 */ /* 0x000fe4000000001b */
[----:B------:R-:W-:Y:S02]  /*05b0*/  FFMA R4, R4, R4, R23 ;  /* 0x0000000404047223 */ /* 0x000fe40000000017 */
[----:B------:R-:W-:Y:S01]  /*05c0*/  FADD R21, R2, R21 ;  /* 0x0000001502157221 */ /* 0x000fe20000000000 */
[----:B------:R-:W1:Y:S01]  /*05d0*/  F2F.F64.F32 R14, R29 ;  /* 0x0000001d000e7310 */ /* 0x000e620000201800 */
[----:B------:R-:W-:Y:S01]  /*05e0*/  FADD R2, R28, R19 ;  /* 0x000000131c027221 */ /* 0x000fe20000000000 */
[----:B------:R-:W-:Y:S01]  /*05f0*/  FFMA R4, R3, R3, R4 ;  /* 0x0000000303047223 */ /* 0x000fe20000000004 */
[----:B0-----:R-:W-:-:S04]  /*0600*/  FADD R3, R6, -R25 ;  /* 0x8000001906037221 */ /* 0x001fc80000000000 */
[----:B------:R-:W-:Y:S01]  /*0610*/  FMUL R3, R3, R3 ;  /* 0x0000000303037220 */ /* 0x000fe20000400000 */
[----:B-1----:R-:W-:Y:S01]  /*0620*/  DFMA R16, R16, 0.5, R14 ;  /* 0x3fe000001010782b */ /* 0x002fe2000000000e */
[----:B------:R0:W1:Y:S02]  /*0630*/  F2F.F64.F32 R14, R26 ;  /* 0x0000001a000e7310 */ /* 0x0000640000201800 */
[----:B0-----:R-:W-:-:S05]  /*0640*/  FADD R26, R5, -R26 ;  /* 0x8000001a051a7221 */ /* 0x001fca0000000000 */
[----:B-1----:R-:W-:Y:S02]  /*0650*/  DADD R14, R16, R14 ;  /* 0x00000000100e7229 */ /* 0x002fe4000000000e */
[----:B------:R-:W-:Y:S08]  /*0660*/  F2F.F64.F32 R16, R10 ;  /* 0x0000000a00107310 */ /* 0x000ff00000201800 */
[----:B------:R-:W0:Y:S08]  /*0670*/  F2F.F32.F64 R22, R14 ;  /* 0x0000000e00167310 */ /* 0x000e300000301000 */
[----:B------:R-:W1:Y:S01]  /*0680*/  F2F.F64.F32 R14, R2 ;  /* 0x00000002000e7310 */ /* 0x000e620000201800 */
[----:B0-----:R-:W-:Y:S01]  /*0690*/  FADD R20, R5, -R22 ;  /* 0x8000001605147221 */ /* 0x001fe20000000000 */
[----:B-1----:R-:W-:-:S06]  /*06a0*/  DFMA R16, R16, 0.5, R14 ;  /* 0x3fe000001010782b */ /* 0x002fcc000000000e */
[----:B------:R0:W1:Y:S02]  /*06b0*/  F2F.F64.F32 R14, R25 ;  /* 0x00000019000e7310 */ /* 0x0000640000201800 */
[----:B0-----:R-:W-:Y:S01]  /*06c0*/  FADD R25, R29, R18 ;  /* 0x000000121d197221 */ /* 0x001fe20000000000 */
[----:B-1----:R-:W-:Y:S01]  /*06d0*/  DADD R14, R16, R14 ;  /* 0x00000000100e7229 */ /* 0x002fe2000000000e */
[----:B------:R-:W-:Y:S01]  /*06e0*/  FFMA R17, R26, R26, R3 ;  /* 0x0000001a1a117223 */ /* 0x000fe20000000003 */
[----:B------:R-:W-:Y:S01]  /*06f0*/  FADD R3, R7, -R28 ;  /* 0x8000001c07037221 */ /* 0x000fe20000000000 */
[----:B------:R-:W-:-:S03]  /*0700*/  FADD R16, R8, -R29 ;  /* 0x8000001d08107221 */ /* 0x000fc60000000000 */
[----:B------:R0:W1:Y:S01]  /*0710*/  F2F.F32.F64 R23, R14 ;  /* 0x0000000e00177310 */ /* 0x0000620000301000 */
[----:B------:R-:W-:Y:S01]  /*0720*/  FFMA R4, R3, R3, R4 ;  /* 0x0000000303047223 */ /* 0x000fe20000000004 */
[----:B------:R-:W-:Y:S01]  /*0730*/  FFMA R17, R16, R16, R17 ;  /* 0x0000001010117223 */ /* 0x000fe20000000011 */
[----:B------:R-:W-:Y:S02]  /*0740*/  FADD R3, R2, R10 ;  /* 0x0000000a02037221 */ /* 0x000fe40000000000 */
[----:B------:R-:W-:-:S04]  /*0750*/  FFMA R4, R9, R9, R4 ;  /* 0x0000000909047223 */ /* 0x000fc80000000004 */
[----:B------:R-:W-:Y:S01]  /*0760*/  FFMA R4, R11, R11, R4 ;  /* 0x0000000b0b047223 */ /* 0x000fe20000000004 */
[C---:B0-----:R-:W-:Y:S01]  /*0770*/  FADD R14, R7.reuse, -R2 ;  /* 0x80000002070e7221 */ /* 0x041fe20000000000 */
[----:B------:R-:W-:Y:S02]  /*0780*/  FADD R2, R7, -R3 ;  /* 0x8000000307027221 */ /* 0x000fe40000000000 */
[----:B------:R-:W-:Y:S01]  /*0790*/  FADD R4, R21, R4 ;  /* 0x0000000415047221 */ /* 0x000fe20000000000 */
[----:B------:R-:W-:Y:S01]  /*07a0*/  FFMA R17, R14, R14, R17 ;  /* 0x0000000e0e117223 */ /* 0x000fe20000000011 */
[----:B-1----:R-:W-:-:S03]  /*07b0*/  FADD R26, R6, -R23 ;  /* 0x80000017061a7221 */ /* 0x002fc60000000000 */
[----:B------:R-:W-:Y:S01]  /*07c0*/  FFMA R24, R24, R24, R17 ;  /* 0x0000001818187223 */ /* 0x000fe20000000011 */
[----:B------:R-:W-:-:S03]  /*07d0*/  FMUL R15, R26, R26 ;  /* 0x0000001a1a0f7220 */ /* 0x000fc60000400000 */
[----:B------:R-:W-:Y:S01]  /*07e0*/  FFMA R19, R19, R19, R24 ;  /* 0x0000001313137223 */ /* 0x000fe20000000018 */
[----:B------:R-:W-:Y:S01]  /*07f0*/  FFMA R20, R20, R20, R15 ;  /* 0x0000001414147223 */ /* 0x000fe2000000000f */
[----:B------:R-:W-:Y:S02]  /*0800*/  FADD R15, R8, -R25 ;  /* 0x80000019080f7221 */ /* 0x000fe40000000000 */
[----:B------:R-:W-:Y:S02]  /*0810*/  FADD R4, R4, R19 ;  /* 0x0000001304047221 */ /* 0x000fe40000000000 */
[----:B------:R-:W-:-:S04]  /*0820*/  FFMA R15, R15, R15, R20 ;  /* 0x0000000f0f0f7223 */ /* 0x000fc80000000014 */
[----:B------:R-:W-:-:S04]  /*0830*/  FFMA R15, R2, R2, R15 ;  /* 0x00000002020f7223 */ /* 0x000fc8000000000f */
[----:B------:R-:W-:-:S04]  /*0840*/  FFMA R15, R18, R18, R15 ;  /* 0x00000012120f7223 */ /* 0x000fc8000000000f */
[----:B------:R-:W-:-:S04]  /*0850*/  FFMA R15, R10, R10, R15 ;  /* 0x0000000a0a0f7223 */ /* 0x000fc8000000000f */
[----:B------:R-:W-:Y:S01]  /*0860*/  FADD R21, R4, R15 ;  /* 0x0000000f04157221 */ /* 0x000fe20000000000 */
[----:B------:R-:W-:Y:S06]  /*0870*/  BRA.U UP0, `(.L_x_0) ;  /* 0xfffffff9003c7547 */ /* 0x000fec000b83ffff */
[----:B------:R-:W0:Y:S02]  /*0880*/  LDC.64 R2, c[0x0][0x380] ;  /* 0x0000e000ff027b82 */ /* 0x000e240000000a00 */
[----:B0-----:R-:W-:-:S05]  /*0890*/  IMAD.WIDE R2, R0, 0x4, R2 ;  /* 0x0000000400027825 */ /* 0x001fca00078e0202 */
[----:B------:R-:W-:Y:S01]  /*08a0*/  STG.E desc[UR6][R2.64], R21 ;  /* 0x0000001502007986 */ /* 0x000fe2000c101906 */
[----:B------:R-:W-:Y:S05]  /*08b0*/  EXIT ;  /* 0x000000000000794d */ /* 0x000fea0003800000 */
.L_x_1:
[----:B------:R-:W-:-:S00]  /*08c0*/  BRA `(.L_x_1) ;  /* 0xfffffffc00fc7947 */ /* 0x000fc0000383ffff */
[----:B------:R-:W-:-:S00]  /*08d0*/  NOP ;  /* 0x0000000000007918 */ /* 0x000fc00000000000 */
        /* <DEDUP_REMOVED lines=10> */
.L_x_2:


//--------------------- .nv.shared.reserved.0     --------------------------
	.section	.nv.shared.reserved.0,"aw",@nobits
	.weak		__nv_reservedSMEM_offset_0_alias
	.size		__nv_reservedSMEM_offset_0_alias, 0, 64
	.other		__nv_reservedSMEM_offset_0_alias,@"STO_CUDA_RESERVED_SHARED STV_DEFAULT"
__nv_reservedSMEM_offset_0_alias:
	.zero		0
	.zero		64


//--------------------- .nv.constant0._Z25evaluate_control_sequencePfS_S_S_S_ --------------------------
	.section	.nv.constant0._Z25evaluate_control_sequencePfS_S_S_S_,"a",@progbits
	.sectionflags	@""
	.align	4
.nv.constant0._Z25evaluate_control_sequencePfS_S_S_S_:
	.zero		936


//--------------------- SYMBOLS --------------------------

	.type		.nv.reservedSmem.offset0,@object
	.size		.nv.reservedSmem.offset0,0x4
